//
// Generated by NVIDIA NVVM Compiler
//
// Compiler Build ID: CL-36424714
// Cuda compilation tools, release 13.0, V13.0.88
// Based on NVVM 20.0.0
//

.version 9.0
.target sm_100
.address_size 64

	// .globl	_Z16fibonacci_kernelPyi

.visible .entry _Z16fibonacci_kernelPyi(
	.param .u64 .ptr .align 1 _Z16fibonacci_kernelPyi_param_0,
	.param .u32 _Z16fibonacci_kernelPyi_param_1
)
{
	.reg .pred 	%p<12>;
	.reg .b32 	%r<31>;
	.reg .b64 	%rd<50>;

	ld.param.u64 	%rd5, [_Z16fibonacci_kernelPyi_param_0];
	ld.param.u32 	%r15, [_Z16fibonacci_kernelPyi_param_1];
	cvta.to.global.u64 	%rd1, %rd5;
	mov.u32 	%r16, %tid.x;
	mov.u32 	%r17, %ctaid.x;
	or.b32  	%r18, %r16, %r17;
	setp.ne.s32 	%p1, %r18, 0;
	@%p1 bra 	$L__BB0_16;
	mov.b64 	%rd6, 0;
	st.global.u64 	[%rd1], %rd6;
	setp.lt.s32 	%p2, %r15, 2;
	@%p2 bra 	$L__BB0_3;
	mov.b64 	%rd7, 1;
	st.global.u64 	[%rd1+8], %rd7;
$L__BB0_3:
	setp.lt.s32 	%p3, %r15, 3;
	@%p3 bra 	$L__BB0_16;
	add.s32 	%r1, %r15, -2;
	add.s32 	%r20, %r15, -3;
	and.b32  	%r2, %r1, 7;
	setp.lt.u32 	%p4, %r20, 7;
	mov.b32 	%r29, 2;
	@%p4 bra 	$L__BB0_8;
	and.b32  	%r22, %r1, -8;
	neg.s32 	%r27, %r22;
	add.s64 	%rd49, %rd1, 40;
	mov.b32 	%r26, 0;
$L__BB0_6:
	.pragma "nounroll";
	ld.global.u64 	%rd8, [%rd49+-32];
	ld.global.u64 	%rd9, [%rd49+-40];
	add.s64 	%rd10, %rd9, %rd8;
	st.global.u64 	[%rd49+-24], %rd10;
	add.s64 	%rd11, %rd10, %rd8;
	st.global.u64 	[%rd49+-16], %rd11;
	add.s64 	%rd12, %rd11, %rd10;
	st.global.u64 	[%rd49+-8], %rd12;
	add.s64 	%rd13, %rd12, %rd11;
	st.global.u64 	[%rd49], %rd13;
	add.s64 	%rd14, %rd13, %rd12;
	st.global.u64 	[%rd49+8], %rd14;
	add.s64 	%rd15, %rd14, %rd13;
	st.global.u64 	[%rd49+16], %rd15;
	add.s64 	%rd16, %rd15, %rd14;
	st.global.u64 	[%rd49+24], %rd16;
	add.s64 	%rd17, %rd16, %rd15;
	st.global.u64 	[%rd49+32], %rd17;
	add.s32 	%r27, %r27, 8;
	add.s32 	%r26, %r26, 8;
	add.s64 	%rd49, %rd49, 64;
	setp.ne.s32 	%p5, %r27, 0;
	@%p5 bra 	$L__BB0_6;
	add.s32 	%r29, %r26, 2;
$L__BB0_8:
	setp.eq.s32 	%p6, %r2, 0;
	@%p6 bra 	$L__BB0_16;
	and.b32  	%r10, %r1, 3;
	setp.lt.u32 	%p7, %r2, 4;
	@%p7 bra 	$L__BB0_11;
	mul.wide.s32 	%rd18, %r29, 8;
	add.s64 	%rd19, %rd1, %rd18;
	ld.global.u64 	%rd20, [%rd19+-8];
	ld.global.u64 	%rd21, [%rd19+-16];
	add.s64 	%rd22, %rd21, %rd20;
	mul.wide.u32 	%rd23, %r29, 8;
	add.s64 	%rd24, %rd1, %rd23;
	st.global.u64 	[%rd24], %rd22;
	add.s32 	%r23, %r29, 1;
	add.s64 	%rd25, %rd22, %rd20;
	mul.wide.u32 	%rd26, %r23, 8;
	add.s64 	%rd27, %rd1, %rd26;
	st.global.u64 	[%rd27], %rd25;
	add.s32 	%r24, %r29, 2;
	ld.global.u64 	%rd28, [%rd19+8];
	add.s64 	%rd29, %rd22, %rd28;
	mul.wide.u32 	%rd30, %r24, 8;
	add.s64 	%rd31, %rd1, %rd30;
	st.global.u64 	[%rd31], %rd29;
	ld.global.u64 	%rd32, [%rd19+16];
	add.s64 	%rd33, %rd28, %rd32;
	st.global.u64 	[%rd24+24], %rd33;
	add.s32 	%r29, %r29, 4;
$L__BB0_11:
	setp.eq.s32 	%p8, %r10, 0;
	@%p8 bra 	$L__BB0_16;
	setp.eq.s32 	%p9, %r10, 1;
	@%p9 bra 	$L__BB0_14;
	mul.wide.s32 	%rd34, %r29, 8;
	add.s64 	%rd35, %rd1, %rd34;
	ld.global.u64 	%rd36, [%rd35+-8];
	ld.global.u64 	%rd37, [%rd35+-16];
	add.s64 	%rd38, %rd37, %rd36;
	mul.wide.u32 	%rd39, %r29, 8;
	add.s64 	%rd40, %rd1, %rd39;
	st.global.u64 	[%rd40], %rd38;
	add.s64 	%rd41, %rd38, %rd36;
	st.global.u64 	[%rd40+8], %rd41;
	add.s32 	%r29, %r29, 2;
$L__BB0_14:
	and.b32  	%r25, %r15, 1;
	setp.eq.b32 	%p10, %r25, 1;
	not.pred 	%p11, %p10;
	@%p11 bra 	$L__BB0_16;
	mul.wide.s32 	%rd42, %r29, 8;
	add.s64 	%rd43, %rd1, %rd42;
	ld.global.u64 	%rd44, [%rd43+-8];
	ld.global.u64 	%rd45, [%rd43+-16];
	add.s64 	%rd46, %rd45, %rd44;
	mul.wide.u32 	%rd47, %r29, 8;
	add.s64 	%rd48, %rd1, %rd47;
	st.global.u64 	[%rd48], %rd46;
$L__BB0_16:
	ret;

}


// ===== COMPILED SASS (sm_100) =====

	.target	sm_100

	.elftype	@"ET_EXEC"


//--------------------- .note.nv.tkinfo           --------------------------
	.section	.note.nv.tkinfo,"",@"SHT_NOTE"
	.sectionflags	@"SHF_NOTE_NV_TKINFO"
	.tkinfo
        /*0018*/ 	.word	0x00000002
        /*0030*/ 	.string	""
        /*0030*/ 	.string	"ptxas"
        /*0030*/ 	.string	"Cuda compilation tools, release 13.0, V13.0.88"
        /*0030*/ 	.string	"Build cuda_13.0.r13.0/compiler.36424714_0"
        /*0030*/ 	.string	"-arch sm_100 -m 64 "



//--------------------- .note.nv.cuinfo           --------------------------
	.section	.note.nv.cuinfo,"",@"SHT_NOTE"
	.sectionflags	@"SHF_NOTE_NV_CUINFO"
        /*0018*/ 	.short	0x0002
        /*001a*/ 	.short	0x0064
        /*001c*/ 	.short	0x0082
	.zero		2


//--------------------- .nv.info                  --------------------------
	.section	.nv.info,"",@"SHT_CUDA_INFO"
	.align	4


	//----- nvinfo : EIATTR_REGCOUNT
	.align		4
        /*0000*/ 	.byte	0x04, 0x2f
        /*0002*/ 	.short	(.L_1 - .L_0)
	.align		4
.L_0:
        /*0004*/ 	.word	index@(_Z16fibonacci_kernelPyi)
        /*0008*/ 	.word	0x0000001a


	//----- nvinfo : EIATTR_FRAME_SIZE
	.align		4
.L_1:
        /*000c*/ 	.byte	0x04, 0x11
        /*000e*/ 	.short	(.L_3 - .L_2)
	.align		4
.L_2:
        /*0010*/ 	.word	index@(_Z16fibonacci_kernelPyi)
        /*0014*/ 	.word	0x00000000


	//----- nvinfo : EIATTR_MIN_STACK_SIZE
	.align		4
.L_3:
        /*0018*/ 	.byte	0x04, 0x12
        /*001a*/ 	.short	(.L_5 - .L_4)
	.align		4
.L_4:
        /*001c*/ 	.word	index@(_Z16fibonacci_kernelPyi)
        /*0020*/ 	.word	0x00000000
.L_5:


//--------------------- .nv.compat                --------------------------
	.section	.nv.compat,"",@"SHT_CUDA_COMPAT_INFO"
	.align	4
        /*0000*/ 	.byte	0x02, 0x09, 0x00, 0x00, 0x02, 0x02, 0x01, 0x00, 0x02, 0x05, 0x05, 0x00, 0x03, 0x07, 0x01, 0x01
        /*0010*/ 	.byte	0x02, 0x03, 0x00, 0x00, 0x02, 0x06, 0x01, 0x00, 0x04, 0x0b, 0x08, 0x00, 0x09, 0x00, 0x00, 0x00
        /*0020*/ 	.byte	0x00, 0x00, 0x00, 0x00


//--------------------- .nv.info._Z16fibonacci_kernelPyi --------------------------
	.section	.nv.info._Z16fibonacci_kernelPyi,"",@"SHT_CUDA_INFO"
	.sectionflags	@""
	.align	4


	//----- nvinfo : EIATTR_CUDA_API_VERSION
	.align		4
        /*0000*/ 	.byte	0x04, 0x37
        /*0002*/ 	.short	(.L_7 - .L_6)
.L_6:
        /*0004*/ 	.word	0x00000082


	//----- nvinfo : EIATTR_KPARAM_INFO
	.align		4
.L_7:
        /*0008*/ 	.byte	0x04, 0x17
        /*000a*/ 	.short	(.L_9 - .L_8)
.L_8:
        /*000c*/ 	.word	0x00000000
        /*0010*/ 	.short	0x0001
        /*0012*/ 	.short	0x0008
        /*0014*/ 	.byte	0x00, 0xf0, 0x11, 0x00


	//----- nvinfo : EIATTR_KPARAM_INFO
	.align		4
.L_9:
        /*0018*/ 	.byte	0x04, 0x17
        /*001a*/ 	.short	(.L_11 - .L_10)
.L_10:
        /*001c*/ 	.word	0x00000000
        /*0020*/ 	.short	0x0000
        /*0022*/ 	.short	0x0000
        /*0024*/ 	.byte	0x00, 0xf5, 0x21, 0x00


	//----- nvinfo : EIATTR_SPARSE_MMA_MASK
	.align		4
.L_11:
        /*0028*/ 	.byte	0x03, 0x50
        /*002a*/ 	.short	0x0000


	//----- nvinfo : EIATTR_MAXREG_COUNT
	.align		4
        /*002c*/ 	.byte	0x03, 0x1b
        /*002e*/ 	.short	0x00ff


	//----- nvinfo : EIATTR_MERCURY_ISA_VERSION
	.align		4
        /*0030*/ 	.byte	0x03, 0x5f
        /*0032*/ 	.short	0x0101


	//----- nvinfo : EIATTR_VRC_CTA_INIT_COUNT
	.align		4
        /*0034*/ 	.byte	0x02, 0x4a
	.zero		1
	.zero		1


	//----- nvinfo : EIATTR_EXIT_INSTR_OFFSETS
	.align		4
        /*0038*/ 	.byte	0x04, 0x1c
        /*003a*/ 	.short	(.L_13 - .L_12)


	//   ....[0]....
.L_12:
        /*003c*/ 	.word	0x00000040


	//   ....[1]....
        /*0040*/ 	.word	0x000000e0


	//   ....[2]....
        /*0044*/ 	.word	0x00000410


	//   ....[3]....
        /*0048*/ 	.word	0x000005e0


	//   ....[4]....
        /*004c*/ 	.word	0x000006f0


	//   ....[5]....
        /*0050*/ 	.word	0x00000780


	//----- nvinfo : EIATTR_CBANK_PARAM_SIZE
	.align		4
.L_13:
        /*0054*/ 	.byte	0x03, 0x19
        /*0056*/ 	.short	0x000c


	//----- nvinfo : EIATTR_PARAM_CBANK
	.align		4
        /*0058*/ 	.byte	0x04, 0x0a
        /*005a*/ 	.short	(.L_15 - .L_14)
	.align		4
.L_14:
        /*005c*/ 	.word	index@(.nv.constant0._Z16fibonacci_kernelPyi)
        /*0060*/ 	.short	0x0380
        /*0062*/ 	.short	0x000c


	//----- nvinfo : EIATTR_SW_WAR
	.align		4
.L_15:
        /*0064*/ 	.byte	0x04, 0x36
        /*0066*/ 	.short	(.L_17 - .L_16)
.L_16:
        /*0068*/ 	.word	0x00000008
.L_17:


//--------------------- .nv.callgraph             --------------------------
	.section	.nv.callgraph,"",@"SHT_CUDA_CALLGRAPH"
	.align	4
	.sectionentsize	8
	.align		4
        /*0000*/ 	.word	0x00000000
	.align		4
        /*0004*/ 	.word	0xffffffff
	.align		4
        /*0008*/ 	.word	0x00000000
	.align		4
        /*000c*/ 	.word	0xfffffffe
	.align		4
        /*0010*/ 	.word	0x00000000
	.align		4
        /*0014*/ 	.word	0xfffffffd
	.align		4
        /*0018*/ 	.word	0x00000000
	.align		4
        /*001c*/ 	.word	0xfffffffc


//--------------------- .text._Z16fibonacci_kernelPyi --------------------------
	.section	.text._Z16fibonacci_kernelPyi,"ax",@progbits
	.align	128
        .global         _Z16fibonacci_kernelPyi
        .type           _Z16fibonacci_kernelPyi,@function
        .size           _Z16fibonacci_kernelPyi,(.L_x_5 - _Z16fibonacci_kernelPyi)
        .other          _Z16fibonacci_kernelPyi,@"STO_CUDA_ENTRY STV_DEFAULT"
_Z16fibonacci_kernelPyi:
.text._Z16fibonacci_kernelPyi:
[----:B------:R-:W-:Y:S01]  /*0000*/  LDC R1, c[0x0][0x37c] ;  /* 0x0000df00ff017b82 */ /* 0x000fe20000000800 */
[----:B------:R-:W0:Y:S07]  /*0010*/  S2R R0, SR_TID.X ;  /* 0x0000000000007919 */ /* 0x000e2e0000002100 */
[----:B------:R-:W0:Y:S02]  /*0020*/  S2UR UR4, SR_CTAID.X ;  /* 0x00000000000479c3 */ /* 0x000e240000002500 */
[----:B0-----:R-:W-:-:S13]  /*0030*/  LOP3.LUT P0, RZ, R0, UR4, RZ, 0xfc, !PT ;  /* 0x0000000400ff7c12 */ /* 0x001fda000f80fcff */
[----:B------:R-:W-:Y:S05]  /*0040*/  @P0 EXIT ;  /* 0x000000000000094d */ /* 0x000fea0003800000 */
[----:B------:R-:W0:Y:S01]  /*0050*/  LDC R0, c[0x0][0x388] ;  /* 0x0000e200ff007b82 */ /* 0x000e220000000800 */
[----:B------:R-:W1:Y:S07]  /*0060*/  LDCU.64 UR6, c[0x0][0x358] ;  /* 0x00006b00ff0677ac */ /* 0x000e6e0008000a00 */
[----:B------:R-:W1:Y:S01]  /*0070*/  LDC.64 R2, c[0x0][0x380] ;  /* 0x0000e000ff027b82 */ /* 0x000e620000000a00 */
[C---:B0-----:R-:W-:Y:S02]  /*0080*/  ISETP.GE.AND P0, PT, R0.reuse, 0x2, PT ;  /* 0x000000020000780c */ /* 0x041fe40003f06270 */
[----:B------:R-:W-:Y:S01]  /*0090*/  ISETP.GE.AND P1, PT, R0, 0x3, PT ;  /* 0x000000030000780c */ /* 0x000fe20003f26270 */
[----:B-1----:R0:W-:Y:S10]  /*00a0*/  STG.E.64 desc[UR6][R2.64], RZ ;  /* 0x000000ff02007986 */ /* 0x0021f4000c101b06 */
[----:B------:R-:W-:-:S02]  /*00b0*/  @P0 IMAD.MOV.U32 R4, RZ, RZ, 0x1 ;  /* 0x00000001ff040424 */ /* 0x000fc400078e00ff */
[----:B------:R-:W-:-:S05]  /*00c0*/  @P0 IMAD.MOV.U32 R5, RZ, RZ, 0x0 ;  /* 0x00000000ff050424 */ /* 0x000fca00078e00ff */
[----:B------:R0:W-:Y:S01]  /*00d0*/  @P0 STG.E.64 desc[UR6][R2.64+0x8], R4 ;  /* 0x0000080402000986 */ /* 0x0001e2000c101b06 */
[----:B------:R-:W-:Y:S05]  /*00e0*/  @!P1 EXIT ;  /* 0x000000000000994d */ /* 0x000fea0003800000 */
[C---:B0-----:R-:W-:Y:S02]  /*00f0*/  VIADD R2, R0.reuse, 0xfffffffd ;  /* 0xfffffffd00027836 */ /* 0x041fe40000000000 */
[----:B------:R-:W-:-:S03]  /*0100*/  VIADD R4, R0, 0xfffffffe ;  /* 0xfffffffe00047836 */ /* 0x000fc60000000000 */
[----:B------:R-:W-:Y:S01]  /*0110*/  ISETP.GE.U32.AND P0, PT, R2, 0x7, PT ;  /* 0x000000070200780c */ /* 0x000fe20003f06070 */
[----:B------:R-:W-:Y:S01]  /*0120*/  HFMA2 R2, -RZ, RZ, 0, 1.1920928955078125e-07 ;  /* 0x00000002ff027431 */ /* 0x000fe200000001ff */
[----:B------:R-:W-:-:S11]  /*0130*/  LOP3.LUT R22, R4, 0x7, RZ, 0xc0, !PT ;  /* 0x0000000704167812 */ /* 0x000fd600078ec0ff */
[----:B------:R-:W-:Y:S05]  /*0140*/  @!P0 BRA `(.L_x_0) ;  /* 0x0000000000ac8947 */ /* 0x000fea0003800000 */
[----:B------:R-:W0:Y:S01]  /*0150*/  LDCU.64 UR4, c[0x0][0x380] ;  /* 0x00007000ff0477ac */ /* 0x000e220008000a00 */
[----:B------:R-:W-:Y:S01]  /*0160*/  LOP3.LUT R2, R4, 0xfffffff8, RZ, 0xc0, !PT ;  /* 0xfffffff804027812 */ /* 0x000fe200078ec0ff */
[----:B------:R-:W-:-:S04]  /*0170*/  IMAD.MOV.U32 R5, RZ, RZ, RZ ;  /* 0x000000ffff057224 */ /* 0x000fc800078e00ff */
[----:B------:R-:W-:Y:S01]  /*0180*/  IMAD.MOV R23, RZ, RZ, -R2 ;  /* 0x000000ffff177224 */ /* 0x000fe200078e0a02 */
[----:B0-----:R-:W-:-:S04]  /*0190*/  UIADD3 UR4, UP0, UPT, UR4, 0x28, URZ ;  /* 0x0000002804047890 */ /* 0x001fc8000ff1e0ff */
[----:B------:R-:W-:Y:S02]  /*01a0*/  UIADD3.X UR5, UPT, UPT, URZ, UR5, URZ, UP0, !UPT ;  /* 0x00000005ff057290 */ /* 0x000fe400087fe4ff */
[----:B------:R-:W-:-:S04]  /*01b0*/  IMAD.U32 R6, RZ, RZ, UR4 ;  /* 0x00000004ff067e24 */ /* 0x000fc8000f8e00ff */
[----:B------:R-:W-:-:S07]  /*01c0*/  IMAD.U32 R7, RZ, RZ, UR5 ;  /* 0x00000005ff077e24 */ /* 0x000fce000f8e00ff */
.L_x_1:
[----:B-1----:R-:W-:Y:S01]  /*01d0*/  MOV R2, R6 ;  /* 0x0000000600027202 */ /* 0x002fe20000000f00 */
[----:B------:R-:W-:-:S05]  /*01e0*/  IMAD.MOV.U32 R3, RZ, RZ, R7 ;  /* 0x000000ffff037224 */ /* 0x000fca00078e0007 */
[----:B------:R-:W2:Y:S04]  /*01f0*/  LDG.E.64 R6, desc[UR6][R2.64+-0x20] ;  /* 0xffffe00602067981 */ /* 0x000ea8000c1e1b00 */
[----:B------:R-:W2:Y:S01]  /*0200*/  LDG.E.64 R8, desc[UR6][R2.64+-0x28] ;  /* 0xffffd80602087981 */ /* 0x000ea2000c1e1b00 */
[----:B------:R-:W-:Y:S01]  /*0210*/  IADD3 R23, PT, PT, R23, 0x8, RZ ;  /* 0x0000000817177810 */ /* 0x000fe20007ffe0ff */
[----:B------:R-:W-:Y:S01]  /*0220*/  VIADD R5, R5, 0x8 ;  /* 0x0000000805057836 */ /* 0x000fe20000000000 */
[----:B--2---:R-:W-:-:S05]  /*0230*/  IADD3 R8, P0, PT, R6, R8, RZ ;  /* 0x0000000806087210 */ /* 0x004fca0007f1e0ff */
[----:B------:R-:W-:Y:S01]  /*0240*/  IMAD.X R9, R7, 0x1, R9, P0 ;  /* 0x0000000107097824 */ /* 0x000fe200000e0609 */
[----:B------:R-:W-:-:S04]  /*0250*/  IADD3 R6, P0, PT, R6, R8, RZ ;  /* 0x0000000806067210 */ /* 0x000fc80007f1e0ff */
[----:B------:R-:W-:Y:S01]  /*0260*/  STG.E.64 desc[UR6][R2.64+-0x18], R8 ;  /* 0xffffe80802007986 */ /* 0x000fe2000c101b06 */
[----:B------:R-:W-:Y:S01]  /*0270*/  IMAD.X R7, R7, 0x1, R9, P0 ;  /* 0x0000000107077824 */ /* 0x000fe200000e0609 */
[----:B------:R-:W-:-:S04]  /*0280*/  IADD3 R10, P0, PT, R6, R8, RZ ;  /* 0x00000008060a7210 */ /* 0x000fc80007f1e0ff */
[----:B------:R0:W-:Y:S01]  /*0290*/  STG.E.64 desc[UR6][R2.64+-0x10], R6 ;  /* 0xfffff00602007986 */ /* 0x0001e2000c101b06 */
[----:B------:R-:W-:Y:S01]  /*02a0*/  IMAD.X R11, R7, 0x1, R9, P0 ;  /* 0x00000001070b7824 */ /* 0x000fe200000e0609 */
[----:B------:R-:W-:-:S04]  /*02b0*/  IADD3 R12, P0, PT, R10, R6, RZ ;  /* 0x000000060a0c7210 */ /* 0x000fc80007f1e0ff */
[----:B------:R-:W-:Y:S01]  /*02c0*/  IADD3.X R13, PT, PT, R11, R7, RZ, P0, !PT ;  /* 0x000000070b0d7210 */ /* 0x000fe200007fe4ff */
[----:B------:R1:W-:Y:S01]  /*02d0*/  STG.E.64 desc[UR6][R2.64+-0x8], R10 ;  /* 0xfffff80a02007986 */ /* 0x0003e2000c101b06 */
[----:B------:R-:W-:-:S03]  /*02e0*/  IADD3 R14, P0, PT, R12, R10, RZ ;  /* 0x0000000a0c0e7210 */ /* 0x000fc60007f1e0ff */
[----:B------:R1:W-:Y:S02]  /*02f0*/  STG.E.64 desc[UR6][R2.64], R12 ;  /* 0x0000000c02007986 */ /* 0x0003e4000c101b06 */
[----:B------:R-:W-:Y:S01]  /*0300*/  IMAD.X R15, R13, 0x1, R11, P0 ;  /* 0x000000010d0f7824 */ /* 0x000fe200000e060b */
[----:B------:R-:W-:Y:S02]  /*0310*/  IADD3 R16, P0, PT, R14, R12, RZ ;  /* 0x0000000c0e107210 */ /* 0x000fe40007f1e0ff */
[----:B0-----:R-:W-:Y:S02]  /*0320*/  IADD3 R6, P1, PT, R2, 0x40, RZ ;  /* 0x0000004002067810 */ /* 0x001fe40007f3e0ff */
[----:B------:R1:W-:Y:S01]  /*0330*/  STG.E.64 desc[UR6][R2.64+0x8], R14 ;  /* 0x0000080e02007986 */ /* 0x0003e2000c101b06 */
[----:B------:R-:W-:Y:S01]  /*0340*/  IMAD.X R17, R15, 0x1, R13, P0 ;  /* 0x000000010f117824 */ /* 0x000fe200000e060d */
[----:B------:R-:W-:Y:S01]  /*0350*/  IADD3 R18, P0, PT, R16, R14, RZ ;  /* 0x0000000e10127210 */ /* 0x000fe20007f1e0ff */
[----:B------:R-:W-:-:S03]  /*0360*/  IMAD.X R7, RZ, RZ, R3, P1 ;  /* 0x000000ffff077224 */ /* 0x000fc600008e0603 */
[----:B------:R1:W-:Y:S01]  /*0370*/  STG.E.64 desc[UR6][R2.64+0x10], R16 ;  /* 0x0000101002007986 */ /* 0x0003e2000c101b06 */
[----:B------:R-:W-:Y:S01]  /*0380*/  IMAD.X R19, R17, 0x1, R15, P0 ;  /* 0x0000000111137824 */ /* 0x000fe200000e060f */
[----:B------:R-:W-:-:S04]  /*0390*/  IADD3 R20, P0, PT, R18, R16, RZ ;  /* 0x0000001012147210 */ /* 0x000fc80007f1e0ff */
[----:B------:R1:W-:Y:S01]  /*03a0*/  STG.E.64 desc[UR6][R2.64+0x18], R18 ;  /* 0x0000181202007986 */ /* 0x0003e2000c101b06 */
[----:B------:R-:W-:Y:S01]  /*03b0*/  IMAD.X R21, R19, 0x1, R17, P0 ;  /* 0x0000000113157824 */ /* 0x000fe200000e0611 */
[----:B------:R-:W-:-:S04]  /*03c0*/  ISETP.NE.AND P0, PT, R23, RZ, PT ;  /* 0x000000ff1700720c */ /* 0x000fc80003f05270 */
[----:B------:R1:W-:Y:S09]  /*03d0*/  STG.E.64 desc[UR6][R2.64+0x20], R20 ;  /* 0x0000201402007986 */ /* 0x0003f2000c101b06 */
[----:B------:R-:W-:Y:S05]  /*03e0*/  @P0 BRA `(.L_x_1) ;  /* 0xfffffffc00780947 */ /* 0x000fea000383ffff */
[----:B-1----:R-:W-:-:S07]  /*03f0*/  VIADD R2, R5, 0x2 ;  /* 0x0000000205027836 */ /* 0x002fce0000000000 */
.L_x_0:
[----:B------:R-:W-:-:S13]  /*0400*/  ISETP.NE.AND P0, PT, R22, RZ, PT ;  /* 0x000000ff1600720c */ /* 0x000fda0003f05270 */
[----:B------:R-:W-:Y:S05]  /*0410*/  @!P0 EXIT ;  /* 0x000000000000894d */ /* 0x000fea0003800000 */
[----:B------:R-:W-:Y:S02]  /*0420*/  ISETP.GE.U32.AND P1, PT, R22, 0x4, PT ;  /* 0x000000041600780c */ /* 0x000fe40003f26070 */
[----:B------:R-:W-:-:S04]  /*0430*/  LOP3.LUT R3, R4, 0x3, RZ, 0xc0, !PT ;  /* 0x0000000304037812 */ /* 0x000fc800078ec0ff */
[----:B------:R-:W-:-:S07]  /*0440*/  ISETP.NE.AND P0, PT, R3, RZ, PT ;  /* 0x000000ff0300720c */ /* 0x000fce0003f05270 */
[----:B------:R-:W-:Y:S06]  /*0450*/  @!P1 BRA `(.L_x_2) ;  /* 0x0000000000609947 */ /* 0x000fec0003800000 */
[----:B------:R-:W0:Y:S02]  /*0460*/  LDC.64 R8, c[0x0][0x380] ;  /* 0x0000e000ff087b82 */ /* 0x000e240000000a00 */
[----:B0-----:R-:W-:-:S05]  /*0470*/  IMAD.WIDE R6, R2, 0x8, R8 ;  /* 0x0000000802067825 */ /* 0x001fca00078e0208 */
[----:B------:R-:W2:Y:S04]  /*0480*/  LDG.E.64 R10, desc[UR6][R6.64+-0x8] ;  /* 0xfffff806060a7981 */ /* 0x000ea8000c1e1b00 */
[----:B------:R-:W2:Y:S01]  /*0490*/  LDG.E.64 R4, desc[UR6][R6.64+-0x10] ;  /* 0xfffff00606047981 */ /* 0x000ea2000c1e1b00 */
[----:B------:R-:W-:Y:S02]  /*04a0*/  IADD3 R13, PT, PT, R2, 0x1, RZ ;  /* 0x00000001020d7810 */ /* 0x000fe40007ffe0ff */
[----:B--2---:R-:W-:-:S05]  /*04b0*/  IADD3 R16, P1, PT, R10, R4, RZ ;  /* 0x000000040a107210 */ /* 0x004fca0007f3e0ff */
[----:B------:R-:W-:Y:S01]  /*04c0*/  IMAD.X R17, R11, 0x1, R5, P1 ;  /* 0x000000010b117824 */ /* 0x000fe200008e0605 */
[----:B------:R-:W-:Y:S01]  /*04d0*/  IADD3 R18, P1, PT, R10, R16, RZ ;  /* 0x000000100a127210 */ /* 0x000fe20007f3e0ff */
[----:B------:R-:W-:-:S04]  /*04e0*/  IMAD.WIDE.U32 R4, R2, 0x8, R8 ;  /* 0x0000000802047825 */ /* 0x000fc800078e0008 */
[----:B------:R-:W-:Y:S01]  /*04f0*/  IMAD.X R19, R11, 0x1, R17, P1 ;  /* 0x000000010b137824 */ /* 0x000fe200008e0611 */
[----:B------:R0:W-:Y:S01]  /*0500*/  STG.E.64 desc[UR6][R4.64], R16 ;  /* 0x0000001004007986 */ /* 0x0001e2000c101b06 */
[----:B------:R-:W-:-:S05]  /*0510*/  IMAD.WIDE.U32 R10, R13, 0x8, R8 ;  /* 0x000000080d0a7825 */ /* 0x000fca00078e0008 */
[----:B------:R0:W-:Y:S04]  /*0520*/  STG.E.64 desc[UR6][R10.64], R18 ;  /* 0x000000120a007986 */ /* 0x0001e8000c101b06 */
[----:B------:R-:W2:Y:S01]  /*0530*/  LDG.E.64 R12, desc[UR6][R6.64+0x8] ;  /* 0x00000806060c7981 */ /* 0x000ea2000c1e1b00 */
[----:B------:R-:W-:-:S04]  /*0540*/  VIADD R15, R2, 0x2 ;  /* 0x00000002020f7836 */ /* 0x000fc80000000000 */
[----:B------:R-:W-:Y:S01]  /*0550*/  IMAD.WIDE.U32 R8, R15, 0x8, R8 ;  /* 0x000000080f087825 */ /* 0x000fe200078e0008 */
[----:B--2---:R-:W-:-:S04]  /*0560*/  IADD3 R20, P1, PT, R12, R16, RZ ;  /* 0x000000100c147210 */ /* 0x004fc80007f3e0ff */
[----:B------:R-:W-:-:S05]  /*0570*/  IADD3.X R21, PT, PT, R13, R17, RZ, P1, !PT ;  /* 0x000000110d157210 */ /* 0x000fca0000ffe4ff */
[----:B------:R0:W-:Y:S04]  /*0580*/  STG.E.64 desc[UR6][R8.64], R20 ;  /* 0x0000001408007986 */ /* 0x0001e8000c101b06 */
[----:B------:R-:W2:Y:S01]  /*0590*/  LDG.E.64 R14, desc[UR6][R6.64+0x10] ;  /* 0x00001006060e7981 */ /* 0x000ea2000c1e1b00 */
[----:B------:R-:W-:Y:S01]  /*05a0*/  VIADD R2, R2, 0x4 ;  /* 0x0000000402027836 */ /* 0x000fe20000000000 */
[----:B--2---:R-:W-:-:S05]  /*05b0*/  IADD3 R12, P1, PT, R12, R14, RZ ;  /* 0x0000000e0c0c7210 */ /* 0x004fca0007f3e0ff */
[----:B------:R-:W-:-:S05]  /*05c0*/  IMAD.X R13, R13, 0x1, R15, P1 ;  /* 0x000000010d0d7824 */ /* 0x000fca00008e060f */
[----:B------:R0:W-:Y:S03]  /*05d0*/  STG.E.64 desc[UR6][R4.64+0x18], R12 ;  /* 0x0000180c04007986 */ /* 0x0001e6000c101b06 */
.L_x_2:
[----:B------:R-:W-:Y:S05]  /*05e0*/  @!P0 EXIT ;  /* 0x000000000000894d */ /* 0x000fea0003800000 */
[----:B------:R-:W-:Y:S02]  /*05f0*/  ISETP.NE.AND P1, PT, R3, 0x1, PT ;  /* 0x000000010300780c */ /* 0x000fe40003f25270 */
[----:B------:R-:W-:-:S04]  /*0600*/  LOP3.LUT R0, R0, 0x1, RZ, 0xc0, !PT ;  /* 0x0000000100007812 */ /* 0x000fc800078ec0ff */
[----:B------:R-:W-:-:S07]  /*0610*/  ISETP.NE.U32.AND P0, PT, R0, 0x1, PT ;  /* 0x000000010000780c */ /* 0x000fce0003f05070 */
[----:B------:R-:W-:Y:S06]  /*0620*/  @!P1 BRA `(.L_x_3) ;  /* 0x0000000000309947 */ /* 0x000fec0003800000 */
[----:B0-----:R-:W0:Y:S02]  /*0630*/  LDC.64 R8, c[0x0][0x380] ;  /* 0x0000e000ff087b82 */ /* 0x001e240000000a00 */
[----:B0-----:R-:W-:-:S05]  /*0640*/  IMAD.WIDE R10, R2, 0x8, R8 ;  /* 0x00000008020a7825 */ /* 0x001fca00078e0208 */
[----:B------:R-:W2:Y:S04]  /*0650*/  LDG.E.64 R4, desc[UR6][R10.64+-0x8] ;  /* 0xfffff8060a047981 */ /* 0x000ea8000c1e1b00 */
[----:B------:R-:W2:Y:S01]  /*0660*/  LDG.E.64 R6, desc[UR6][R10.64+-0x10] ;  /* 0xfffff0060a067981 */ /* 0x000ea2000c1e1b00 */
[----:B------:R-:W-:-:S04]  /*0670*/  IMAD.WIDE.U32 R8, R2, 0x8, R8 ;  /* 0x0000000802087825 */ /* 0x000fc800078e0008 */
[----:B------:R-:W-:Y:S01]  /*0680*/  VIADD R2, R2, 0x2 ;  /* 0x0000000202027836 */ /* 0x000fe20000000000 */
[----:B--2---:R-:W-:-:S05]  /*0690*/  IADD3 R6, P1, PT, R4, R6, RZ ;  /* 0x0000000604067210 */ /* 0x004fca0007f3e0ff */
[----:B------:R-:W-:Y:S01]  /*06a0*/  IMAD.X R7, R5, 0x1, R7, P1 ;  /* 0x0000000105077824 */ /* 0x000fe200008e0607 */
[----:B------:R-:W-:-:S04]  /*06b0*/  IADD3 R4, P1, PT, R4, R6, RZ ;  /* 0x0000000604047210 */ /* 0x000fc80007f3e0ff */
[----:B------:R-:W-:Y:S01]  /*06c0*/  IADD3.X R5, PT, PT, R5, R7, RZ, P1, !PT ;  /* 0x0000000705057210 */ /* 0x000fe20000ffe4ff */
[----:B------:R1:W-:Y:S04]  /*06d0*/  STG.E.64 desc[UR6][R8.64], R6 ;  /* 0x0000000608007986 */ /* 0x0003e8000c101b06 */
[----:B------:R1:W-:Y:S04]  /*06e0*/  STG.E.64 desc[UR6][R8.64+0x8], R4 ;  /* 0x0000080408007986 */ /* 0x0003e8000c101b06 */
.L_x_3:
[----:B------:R-:W-:Y:S05]  /*06f0*/  @P0 EXIT ;  /* 0x000000000000094d */ /* 0x000fea0003800000 */
[----:B0-----:R-:W1:Y:S02]  /*0700*/  LDC.64 R10, c[0x0][0x380] ;  /* 0x0000e000ff0a7b82 */ /* 0x001e640000000a00 */
[----:B-1----:R-:W-:-:S05]  /*0710*/  IMAD.WIDE R4, R2, 0x8, R10 ;  /* 0x0000000802047825 */ /* 0x002fca00078e020a */
[----:B------:R-:W2:Y:S04]  /*0720*/  LDG.E.64 R6, desc[UR6][R4.64+-0x8] ;  /* 0xfffff80604067981 */ /* 0x000ea8000c1e1b00 */
[----:B------:R-:W2:Y:S01]  /*0730*/  LDG.E.64 R8, desc[UR6][R4.64+-0x10] ;  /* 0xfffff00604087981 */ /* 0x000ea2000c1e1b00 */
[----:B------:R-:W-:Y:S01]  /*0740*/  IMAD.WIDE.U32 R2, R2, 0x8, R10 ;  /* 0x0000000802027825 */ /* 0x000fe200078e000a */
[----:B--2---:R-:W-:-:S05]  /*0750*/  IADD3 R6, P0, PT, R6, R8, RZ ;  /* 0x0000000806067210 */ /* 0x004fca0007f1e0ff */
[----:B------:R-:W-:-:S05]  /*0760*/  IMAD.X R7, R7, 0x1, R9, P0 ;  /* 0x0000000107077824 */ /* 0x000fca00000e0609 */
[----:B------:R-:W-:Y:S01]  /*0770*/  STG.E.64 desc[UR6][R2.64], R6 ;  /* 0x0000000602007986 */ /* 0x000fe2000c101b06 */
[----:B------:R-:W-:Y:S05]  /*0780*/  EXIT ;  /* 0x000000000000794d */ /* 0x000fea0003800000 */
.L_x_4:
[----:B------:R-:W-:-:S00]  /*0790*/  BRA `(.L_x_4) ;  /* 0xfffffffc00fc7947 */ /* 0x000fc0000383ffff */
[----:B------:R-:W-:-:S00]  /*07a0*/  NOP ;  /* 0x0000000000007918 */ /* 0x000fc00000000000 */
        /* <DEDUP_REMOVED lines=13> */
.L_x_5:


//--------------------- .nv.shared.reserved.0     --------------------------
	.section	.nv.shared.reserved.0,"aw",@nobits
	.weak		__nv_reservedSMEM_offset_0_alias
	.size		__nv_reservedSMEM_offset_0_alias, 0, 64
	.other		__nv_reservedSMEM_offset_0_alias,@"STO_CUDA_RESERVED_SHARED STV_DEFAULT"
__nv_reservedSMEM_offset_0_alias:
	.zero		0
	.zero		64


//--------------------- .nv.constant0._Z16fibonacci_kernelPyi --------------------------
	.section	.nv.constant0._Z16fibonacci_kernelPyi,"a",@progbits
	.sectionflags	@""
	.align	4
.nv.constant0._Z16fibonacci_kernelPyi:
	.zero		908


//--------------------- SYMBOLS --------------------------

	.type		.nv.reservedSmem.offset0,@object
	.size		.nv.reservedSmem.offset0,0x4
